//
// Generated by NVIDIA NVVM Compiler
//
// Compiler Build ID: CL-36424714
// Cuda compilation tools, release 13.0, V13.0.88
// Based on NVVM 20.0.0
//

.version 9.0
.target sm_100
.address_size 64

	// .globl	_Z9vectorAddPKiS0_Pii
.global .align 4 .u32 mutex;

.visible .entry _Z9vectorAddPKiS0_Pii(
	.param .u64 .ptr .align 1 _Z9vectorAddPKiS0_Pii_param_0,
	.param .u64 .ptr .align 1 _Z9vectorAddPKiS0_Pii_param_1,
	.param .u64 .ptr .align 1 _Z9vectorAddPKiS0_Pii_param_2,
	.param .u32 _Z9vectorAddPKiS0_Pii_param_3
)
{
	.reg .pred 	%p<3>;
	.reg .b32 	%r<11>;
	.reg .b64 	%rd<11>;

	ld.param.u64 	%rd1, [_Z9vectorAddPKiS0_Pii_param_0];
	ld.param.u64 	%rd2, [_Z9vectorAddPKiS0_Pii_param_1];
	ld.param.u64 	%rd3, [_Z9vectorAddPKiS0_Pii_param_2];
	ld.param.u32 	%r2, [_Z9vectorAddPKiS0_Pii_param_3];
	mov.u32 	%r3, %ctaid.x;
	mov.u32 	%r4, %ntid.x;
	mov.u32 	%r5, %tid.x;
	mad.lo.s32 	%r1, %r3, %r4, %r5;
	setp.ge.s32 	%p1, %r1, %r2;
	@%p1 bra 	$L__BB0_3;
$L__BB0_1:
	atom.relaxed.global.cas.b32 	%r6, [mutex], 0, 1;
	setp.ne.s32 	%p2, %r6, 0;
	@%p2 bra 	$L__BB0_1;
	cvta.to.global.u64 	%rd4, %rd1;
	mul.wide.s32 	%rd5, %r1, 4;
	add.s64 	%rd6, %rd4, %rd5;
	ld.global.nc.u32 	%r7, [%rd6];
	cvta.to.global.u64 	%rd7, %rd2;
	add.s64 	%rd8, %rd7, %rd5;
	ld.global.nc.u32 	%r8, [%rd8];
	add.s32 	%r9, %r8, %r7;
	cvta.to.global.u64 	%rd9, %rd3;
	add.s64 	%rd10, %rd9, %rd5;
	st.global.u32 	[%rd10], %r9;
	atom.global.exch.b32 	%r10, [mutex], 0;
$L__BB0_3:
	ret;

}


// ===== COMPILED SASS (sm_100) =====

	.target	sm_100

	.elftype	@"ET_EXEC"


//--------------------- .note.nv.tkinfo           --------------------------
	.section	.note.nv.tkinfo,"",@"SHT_NOTE"
	.sectionflags	@"SHF_NOTE_NV_TKINFO"
	.tkinfo
        /*0018*/ 	.word	0x00000002
        /*0030*/ 	.string	""
        /*0030*/ 	.string	"ptxas"
        /*0030*/ 	.string	"Cuda compilation tools, release 13.0, V13.0.88"
        /*0030*/ 	.string	"Build cuda_13.0.r13.0/compiler.36424714_0"
        /*0030*/ 	.string	"-arch sm_100 -m 64 "



//--------------------- .note.nv.cuinfo           --------------------------
	.section	.note.nv.cuinfo,"",@"SHT_NOTE"
	.sectionflags	@"SHF_NOTE_NV_CUINFO"
        /*0018*/ 	.short	0x0002
        /*001a*/ 	.short	0x0064
        /*001c*/ 	.short	0x0082
	.zero		2


//--------------------- .nv.info                  --------------------------
	.section	.nv.info,"",@"SHT_CUDA_INFO"
	.align	4


	//----- nvinfo : EIATTR_REGCOUNT
	.align		4
        /*0000*/ 	.byte	0x04, 0x2f
        /*0002*/ 	.short	(.L_2 - .L_1)
	.align		4
.L_1:
        /*0004*/ 	.word	index@(_Z9vectorAddPKiS0_Pii)
        /*0008*/ 	.word	0x0000000e


	//----- nvinfo : EIATTR_FRAME_SIZE
	.align		4
.L_2:
        /*000c*/ 	.byte	0x04, 0x11
        /*000e*/ 	.short	(.L_4 - .L_3)
	.align		4
.L_3:
        /*0010*/ 	.word	index@(_Z9vectorAddPKiS0_Pii)
        /*0014*/ 	.word	0x00000000


	//----- nvinfo : EIATTR_MIN_STACK_SIZE
	.align		4
.L_4:
        /*0018*/ 	.byte	0x04, 0x12
        /*001a*/ 	.short	(.L_6 - .L_5)
	.align		4
.L_5:
        /*001c*/ 	.word	index@(_Z9vectorAddPKiS0_Pii)
        /*0020*/ 	.word	0x00000000
.L_6:


//--------------------- .nv.compat                --------------------------
	.section	.nv.compat,"",@"SHT_CUDA_COMPAT_INFO"
	.align	4
        /*0000*/ 	.byte	0x02, 0x09, 0x00, 0x00, 0x02, 0x02, 0x01, 0x00, 0x02, 0x05, 0x05, 0x00, 0x03, 0x07, 0x01, 0x01
        /*0010*/ 	.byte	0x02, 0x03, 0x00, 0x00, 0x02, 0x06, 0x01, 0x00, 0x04, 0x0b, 0x08, 0x00, 0x09, 0x00, 0x00, 0x00
        /*0020*/ 	.byte	0x00, 0x00, 0x00, 0x00


//--------------------- .nv.info._Z9vectorAddPKiS0_Pii --------------------------
	.section	.nv.info._Z9vectorAddPKiS0_Pii,"",@"SHT_CUDA_INFO"
	.sectionflags	@""
	.align	4


	//----- nvinfo : EIATTR_CUDA_API_VERSION
	.align		4
        /*0000*/ 	.byte	0x04, 0x37
        /*0002*/ 	.short	(.L_8 - .L_7)
.L_7:
        /*0004*/ 	.word	0x00000082


	//----- nvinfo : EIATTR_KPARAM_INFO
	.align		4
.L_8:
        /*0008*/ 	.byte	0x04, 0x17
        /*000a*/ 	.short	(.L_10 - .L_9)
.L_9:
        /*000c*/ 	.word	0x00000000
        /*0010*/ 	.short	0x0003
        /*0012*/ 	.short	0x0018
        /*0014*/ 	.byte	0x00, 0xf0, 0x11, 0x00


	//----- nvinfo : EIATTR_KPARAM_INFO
	.align		4
.L_10:
        /*0018*/ 	.byte	0x04, 0x17
        /*001a*/ 	.short	(.L_12 - .L_11)
.L_11:
        /*001c*/ 	.word	0x00000000
        /*0020*/ 	.short	0x0002
        /*0022*/ 	.short	0x0010
        /*0024*/ 	.byte	0x00, 0xf5, 0x21, 0x00


	//----- nvinfo : EIATTR_KPARAM_INFO
	.align		4
.L_12:
        /*0028*/ 	.byte	0x04, 0x17
        /*002a*/ 	.short	(.L_14 - .L_13)
.L_13:
        /*002c*/ 	.word	0x00000000
        /*0030*/ 	.short	0x0001
        /*0032*/ 	.short	0x0008
        /*0034*/ 	.byte	0x00, 0xf5, 0x21, 0x00


	//----- nvinfo : EIATTR_KPARAM_INFO
	.align		4
.L_14:
        /*0038*/ 	.byte	0x04, 0x17
        /*003a*/ 	.short	(.L_16 - .L_15)
.L_15:
        /*003c*/ 	.word	0x00000000
        /*0040*/ 	.short	0x0000
        /*0042*/ 	.short	0x0000
        /*0044*/ 	.byte	0x00, 0xf5, 0x21, 0x00


	//----- nvinfo : EIATTR_SPARSE_MMA_MASK
	.align		4
.L_16:
        /*0048*/ 	.byte	0x03, 0x50
        /*004a*/ 	.short	0x0000


	//----- nvinfo : EIATTR_MAXREG_COUNT
	.align		4
        /*004c*/ 	.byte	0x03, 0x1b
        /*004e*/ 	.short	0x00ff


	//----- nvinfo : EIATTR_MERCURY_ISA_VERSION
	.align		4
        /*0050*/ 	.byte	0x03, 0x5f
        /*0052*/ 	.short	0x0101


	//----- nvinfo : EIATTR_VRC_CTA_INIT_COUNT
	.align		4
        /*0054*/ 	.byte	0x02, 0x4a
	.zero		1
	.zero		1


	//----- nvinfo : EIATTR_EXIT_INSTR_OFFSETS
	.align		4
        /*0058*/ 	.byte	0x04, 0x1c
        /*005a*/ 	.short	(.L_18 - .L_17)


	//   ....[0]....
.L_17:
        /*005c*/ 	.word	0x00000070


	//   ....[1]....
        /*0060*/ 	.word	0x000001d0


	//----- nvinfo : EIATTR_CRS_STACK_SIZE
	.align		4
.L_18:
        /*0064*/ 	.byte	0x04, 0x1e
        /*0066*/ 	.short	(.L_20 - .L_19)
.L_19:
        /*0068*/ 	.word	0x00000000


	//----- nvinfo : EIATTR_CBANK_PARAM_SIZE
	.align		4
.L_20:
        /*006c*/ 	.byte	0x03, 0x19
        /*006e*/ 	.short	0x001c


	//----- nvinfo : EIATTR_PARAM_CBANK
	.align		4
        /*0070*/ 	.byte	0x04, 0x0a
        /*0072*/ 	.short	(.L_22 - .L_21)
	.align		4
.L_21:
        /*0074*/ 	.word	index@(.nv.constant0._Z9vectorAddPKiS0_Pii)
        /*0078*/ 	.short	0x0380
        /*007a*/ 	.short	0x001c


	//----- nvinfo : EIATTR_SW_WAR
	.align		4
.L_22:
        /*007c*/ 	.byte	0x04, 0x36
        /*007e*/ 	.short	(.L_24 - .L_23)
.L_23:
        /*0080*/ 	.word	0x00000008
.L_24:


//--------------------- .nv.callgraph             --------------------------
	.section	.nv.callgraph,"",@"SHT_CUDA_CALLGRAPH"
	.align	4
	.sectionentsize	8
	.align		4
        /*0000*/ 	.word	0x00000000
	.align		4
        /*0004*/ 	.word	0xffffffff
	.align		4
        /*0008*/ 	.word	0x00000000
	.align		4
        /*000c*/ 	.word	0xfffffffe
	.align		4
        /*0010*/ 	.word	0x00000000
	.align		4
        /*0014*/ 	.word	0xfffffffd
	.align		4
        /*0018*/ 	.word	0x00000000
	.align		4
        /*001c*/ 	.word	0xfffffffc


//--------------------- .nv.constant4             --------------------------
	.section	.nv.constant4,"a",@progbits
	.align	8
	.align		8
.nv.constant4:
        /*0000*/ 	.dword	mutex


//--------------------- .text._Z9vectorAddPKiS0_Pii --------------------------
	.section	.text._Z9vectorAddPKiS0_Pii,"ax",@progbits
	.align	128
        .global         _Z9vectorAddPKiS0_Pii
        .type           _Z9vectorAddPKiS0_Pii,@function
        .size           _Z9vectorAddPKiS0_Pii,(.L_x_3 - _Z9vectorAddPKiS0_Pii)
        .other          _Z9vectorAddPKiS0_Pii,@"STO_CUDA_ENTRY STV_DEFAULT"
_Z9vectorAddPKiS0_Pii:
.text._Z9vectorAddPKiS0_Pii:
[----:B------:R-:W-:Y:S01]  /*0000*/  LDC R1, c[0x0][0x37c] ;  /* 0x0000df00ff017b82 */ /* 0x000fe20000000800 */
[----:B------:R-:W0:Y:S07]  /*0010*/  S2R R0, SR_TID.X ;  /* 0x0000000000007919 */ /* 0x000e2e0000002100 */
[----:B------:R-:W0:Y:S01]  /*0020*/  S2UR UR4, SR_CTAID.X ;  /* 0x00000000000479c3 */ /* 0x000e220000002500 */
[----:B------:R-:W1:Y:S07]  /*0030*/  LDCU UR5, c[0x0][0x398] ;  /* 0x00007300ff0577ac */ /* 0x000e6e0008000800 */
[----:B------:R-:W0:Y:S02]  /*0040*/  LDC R11, c[0x0][0x360] ;  /* 0x0000d800ff0b7b82 */ /* 0x000e240000000800 */
[----:B0-----:R-:W-:-:S05]  /*0050*/  IMAD R11, R11, UR4, R0 ;  /* 0x000000040b0b7c24 */ /* 0x001fca000f8e0200 */
[----:B-1----:R-:W-:-:S13]  /*0060*/  ISETP.GE.AND P0, PT, R11, UR5, PT ;  /* 0x000000050b007c0c */ /* 0x002fda000bf06270 */
[----:B------:R-:W-:Y:S05]  /*0070*/  @P0 EXIT ;  /* 0x000000000000094d */ /* 0x000fea0003800000 */
[----:B------:R-:W0:Y:S01]  /*0080*/  LDC.64 R2, c[0x4][RZ] ;  /* 0x01000000ff027b82 */ /* 0x000e220000000a00 */
[----:B------:R-:W-:Y:S01]  /*0090*/  HFMA2 R5, -RZ, RZ, 0, 5.9604644775390625e-08 ;  /* 0x00000001ff057431 */ /* 0x000fe200000001ff */
[----:B------:R-:W-:Y:S01]  /*00a0*/  BSSY B0, `(.L_x_0) ;  /* 0x0000007000007945 */ /* 0x000fe20003800000 */
[----:B------:R-:W1:Y:S05]  /*00b0*/  LDCU.64 UR4, c[0x0][0x358] ;  /* 0x00006b00ff0477ac */ /* 0x000e6a0008000a00 */
.L_x_1:
[----:B------:R-:W-:Y:S01]  /*00c0*/  MOV R4, RZ ;  /* 0x000000ff00047202 */ /* 0x000fe20000000f00 */
[----:B------:R-:W-:Y:S05]  /*00d0*/  YIELD ;  /* 0x0000000000007946 */ /* 0x000fea0003800000 */
[----:B0-----:R-:W2:Y:S02]  /*00e0*/  ATOMG.E.CAS.STRONG.GPU PT, R0, [R2], R4, R5 ;  /* 0x00000004020073a9 */ /* 0x001ea400001ee105 */
[----:B--2---:R-:W-:-:S13]  /*00f0*/  ISETP.NE.AND P0, PT, R0, RZ, PT ;  /* 0x000000ff0000720c */ /* 0x004fda0003f05270 */
[----:B------:R-:W-:Y:S05]  /*0100*/  @P0 BRA `(.L_x_1) ;  /* 0xfffffffc00ec0947 */ /* 0x000fea000383ffff */
[----:B-1----:R-:W-:Y:S05]  /*0110*/  BSYNC B0 ;  /* 0x0000000000007941 */ /* 0x002fea0003800000 */
.L_x_0:
[----:B------:R-:W0:Y:S08]  /*0120*/  LDC.64 R4, c[0x0][0x380] ;  /* 0x0000e000ff047b82 */ /* 0x000e300000000a00 */
[----:B------:R-:W1:Y:S08]  /*0130*/  LDC.64 R6, c[0x0][0x388] ;  /* 0x0000e200ff067b82 */ /* 0x000e700000000a00 */
[----:B------:R-:W2:Y:S01]  /*0140*/  LDC.64 R8, c[0x0][0x390] ;  /* 0x0000e400ff087b82 */ /* 0x000ea20000000a00 */
[----:B0-----:R-:W-:-:S06]  /*0150*/  IMAD.WIDE R4, R11, 0x4, R4 ;  /* 0x000000040b047825 */ /* 0x001fcc00078e0204 */
[----:B------:R-:W3:Y:S01]  /*0160*/  LDG.E.CONSTANT R4, desc[UR4][R4.64] ;  /* 0x0000000404047981 */ /* 0x000ee2000c1e9900 */
[----:B-1----:R-:W-:-:S06]  /*0170*/  IMAD.WIDE R6, R11, 0x4, R6 ;  /* 0x000000040b067825 */ /* 0x002fcc00078e0206 */
[----:B------:R-:W3:Y:S01]  /*0180*/  LDG.E.CONSTANT R7, desc[UR4][R6.64] ;  /* 0x0000000406077981 */ /* 0x000ee2000c1e9900 */
[----:B--2---:R-:W-:Y:S01]  /*0190*/  IMAD.WIDE R8, R11, 0x4, R8 ;  /* 0x000000040b087825 */ /* 0x004fe200078e0208 */
[----:B---3--:R-:W-:-:S05]  /*01a0*/  IADD3 R11, PT, PT, R4, R7, RZ ;  /* 0x00000007040b7210 */ /* 0x008fca0007ffe0ff */
[----:B------:R-:W-:Y:S04]  /*01b0*/  STG.E desc[UR4][R8.64], R11 ;  /* 0x0000000b08007986 */ /* 0x000fe8000c101904 */
[----:B------:R-:W-:Y:S01]  /*01c0*/  ATOMG.E.EXCH.STRONG.GPU PT, RZ, desc[UR4][R2.64], RZ ;  /* 0x800000ff02ff79a8 */ /* 0x000fe2000c1ef104 */
[----:B------:R-:W-:Y:S05]  /*01d0*/  EXIT ;  /* 0x000000000000794d */ /* 0x000fea0003800000 */
.L_x_2:
[----:B------:R-:W-:-:S00]  /*01e0*/  BRA `(.L_x_2) ;  /* 0xfffffffc00fc7947 */ /* 0x000fc0000383ffff */
[----:B------:R-:W-:-:S00]  /*01f0*/  NOP ;  /* 0x0000000000007918 */ /* 0x000fc00000000000 */
        /* <DEDUP_REMOVED lines=8> */
.L_x_3:


//--------------------- .nv.shared.reserved.0     --------------------------
	.section	.nv.shared.reserved.0,"aw",@nobits
	.weak		__nv_reservedSMEM_offset_0_alias
	.size		__nv_reservedSMEM_offset_0_alias, 0, 64
	.other		__nv_reservedSMEM_offset_0_alias,@"STO_CUDA_RESERVED_SHARED STV_DEFAULT"
__nv_reservedSMEM_offset_0_alias:
	.zero		0
	.zero		64


//--------------------- .nv.global                --------------------------
	.section	.nv.global,"aw",@nobits
	.align	4
.nv.global:
	.type		mutex,@object
	.size		mutex,(.L_0 - mutex)
mutex:
	.zero		4
.L_0:


//--------------------- .nv.constant0._Z9vectorAddPKiS0_Pii --------------------------
	.section	.nv.constant0._Z9vectorAddPKiS0_Pii,"a",@progbits
	.sectionflags	@""
	.align	4
.nv.constant0._Z9vectorAddPKiS0_Pii:
	.zero		924


//--------------------- SYMBOLS --------------------------

	.type		.nv.reservedSmem.offset0,@object
	.size		.nv.reservedSmem.offset0,0x4
